	.headerflags	@"EF_CUDA_TEXMODE_UNIFIED EF_CUDA_64BIT_ADDRESS EF_CUDA_ACCELERATORS EF_CUDA_SM90 EF_CUDA_VIRTUAL_SM(EF_CUDA_SM90)"
	.elftype	@"ET_EXEC"


//--------------------- .nv.info                  --------------------------
	.section	.nv.info,"",@"SHT_CUDA_INFO"
	.align	4


	//----- nvinfo : EIATTR_REGCOUNT
	.align		4
        /*0000*/ 	.byte	0x04, 0x2f
        /*0002*/ 	.short	(.L_3 - .L_2)
	.align		4
.L_2:
        /*0004*/ 	.word	index@(triton_poi_fused__native_batch_norm_legit_no_training_relu_31)
        /*0008*/ 	.word	0x00000018


	//----- nvinfo : EIATTR_MIN_STACK_SIZE
	.align		4
.L_3:
        /*000c*/ 	.byte	0x04, 0x12
        /*000e*/ 	.short	(.L_5 - .L_4)
	.align		4
.L_4:
        /*0010*/ 	.word	index@(triton_poi_fused__native_batch_norm_legit_no_training_relu_31)
        /*0014*/ 	.word	0x00000000


	//----- nvinfo : EIATTR_FRAME_SIZE
	.align		4
.L_5:
        /*0018*/ 	.byte	0x04, 0x11
        /*001a*/ 	.short	(.L_7 - .L_6)
	.align		4
.L_6:
        /*001c*/ 	.word	index@(triton_poi_fused__native_batch_norm_legit_no_training_relu_31)
        /*0020*/ 	.word	0x00000000


	//----- nvinfo : EIATTR_MIN_STACK_SIZE
	.align		4
.L_7:
        /*0024*/ 	.byte	0x04, 0x12
        /*0026*/ 	.short	(.L_9 - .L_8)
	.align		4
.L_8:
        /*0028*/ 	.word	index@(triton_poi_fused__native_batch_norm_legit_no_training_relu_31)
        /*002c*/ 	.word	0x00000000
.L_9:


//--------------------- .nv.info.triton_poi_fused__native_batch_norm_legit_no_training_relu_31 --------------------------
	.section	.nv.info.triton_poi_fused__native_batch_norm_legit_no_training_relu_31,"",@"SHT_CUDA_INFO"
	.sectionflags	@""
	.align	4


	//----- nvinfo : EIATTR_CUDA_API_VERSION
	.align		4
        /*0000*/ 	.byte	0x04, 0x37
        /*0002*/ 	.short	(.L_11 - .L_10)
.L_10:
        /*0004*/ 	.word	0x0000007c


	//----- nvinfo : EIATTR_KPARAM_INFO
	.align		4
.L_11:
        /*0008*/ 	.byte	0x04, 0x17
        /*000a*/ 	.short	(.L_13 - .L_12)
.L_12:
        /*000c*/ 	.word	0x00000000
        /*0010*/ 	.short	0x0007
        /*0012*/ 	.short	0x0034
        /*0014*/ 	.byte	0x00, 0xf0, 0x11, 0x00


	//----- nvinfo : EIATTR_KPARAM_INFO
	.align		4
.L_13:
        /*0018*/ 	.byte	0x04, 0x17
        /*001a*/ 	.short	(.L_15 - .L_14)
.L_14:
        /*001c*/ 	.word	0x00000000
        /*0020*/ 	.short	0x0006
        /*0022*/ 	.short	0x0030
        /*0024*/ 	.byte	0x00, 0xf0, 0x11, 0x00


	//----- nvinfo : EIATTR_KPARAM_INFO
	.align		4
.L_15:
        /*0028*/ 	.byte	0x04, 0x17
        /*002a*/ 	.short	(.L_17 - .L_16)
.L_16:
        /*002c*/ 	.word	0x00000000
        /*0030*/ 	.short	0x0005
        /*0032*/ 	.short	0x0028
        /*0034*/ 	.byte	0x00, 0xf4, 0x21, 0x00


	//----- nvinfo : EIATTR_KPARAM_INFO
	.align		4
.L_17:
        /*0038*/ 	.byte	0x04, 0x17
        /*003a*/ 	.short	(.L_19 - .L_18)
.L_18:
        /*003c*/ 	.word	0x00000000
        /*0040*/ 	.short	0x0004
        /*0042*/ 	.short	0x0020
        /*0044*/ 	.byte	0x00, 0xf4, 0x21, 0x00


	//----- nvinfo : EIATTR_KPARAM_INFO
	.align		4
.L_19:
        /*0048*/ 	.byte	0x04, 0x17
        /*004a*/ 	.short	(.L_21 - .L_20)
.L_20:
        /*004c*/ 	.word	0x00000000
        /*0050*/ 	.short	0x0003
        /*0052*/ 	.short	0x0018
        /*0054*/ 	.byte	0x00, 0xf4, 0x21, 0x00


	//----- nvinfo : EIATTR_KPARAM_INFO
	.align		4
.L_21:
        /*0058*/ 	.byte	0x04, 0x17
        /*005a*/ 	.short	(.L_23 - .L_22)
.L_22:
        /*005c*/ 	.word	0x00000000
        /*0060*/ 	.short	0x0002
        /*0062*/ 	.short	0x0010
        /*0064*/ 	.byte	0x00, 0xf4, 0x21, 0x00


	//----- nvinfo : EIATTR_KPARAM_INFO
	.align		4
.L_23:
        /*0068*/ 	.byte	0x04, 0x17
        /*006a*/ 	.short	(.L_25 - .L_24)
.L_24:
        /*006c*/ 	.word	0x00000000
        /*0070*/ 	.short	0x0001
        /*0072*/ 	.short	0x0008
        /*0074*/ 	.byte	0x00, 0xf4, 0x21, 0x00


	//----- nvinfo : EIATTR_KPARAM_INFO
	.align		4
.L_25:
        /*0078*/ 	.byte	0x04, 0x17
        /*007a*/ 	.short	(.L_27 - .L_26)
.L_26:
        /*007c*/ 	.word	0x00000000
        /*0080*/ 	.short	0x0000
        /*0082*/ 	.short	0x0000
        /*0084*/ 	.byte	0x00, 0xf4, 0x21, 0x00


	//----- nvinfo : EIATTR_SPARSE_MMA_MASK
	.align		4
.L_27:
        /*0088*/ 	.byte	0x03, 0x50
        /*008a*/ 	.short	0x0000


	//----- nvinfo : EIATTR_MAXREG_COUNT
	.align		4
        /*008c*/ 	.byte	0x03, 0x1b
        /*008e*/ 	.short	0x00ff


	//----- nvinfo : EIATTR_EXIT_INSTR_OFFSETS
	.align		4
        /*0090*/ 	.byte	0x04, 0x1c
        /*0092*/ 	.short	(.L_29 - .L_28)


	//   ....[0]....
.L_28:
        /*0094*/ 	.word	0x00000620


	//   ....[1]....
        /*0098*/ 	.word	0x00000700


	//----- nvinfo : EIATTR_REQNTID
	.align		4
.L_29:
        /*009c*/ 	.byte	0x04, 0x10
        /*009e*/ 	.short	(.L_31 - .L_30)
.L_30:
        /*00a0*/ 	.word	0x00000080
        /*00a4*/ 	.word	0x00000001
        /*00a8*/ 	.word	0x00000001


	//----- nvinfo : EIATTR_CBANK_PARAM_SIZE
	.align		4
.L_31:
        /*00ac*/ 	.byte	0x03, 0x19
        /*00ae*/ 	.short	0x0038


	//----- nvinfo : EIATTR_PARAM_CBANK
	.align		4
        /*00b0*/ 	.byte	0x04, 0x0a
        /*00b2*/ 	.short	(.L_33 - .L_32)
	.align		4
.L_32:
        /*00b4*/ 	.word	index@(.nv.constant0.triton_poi_fused__native_batch_norm_legit_no_training_relu_31)
        /*00b8*/ 	.short	0x0210
        /*00ba*/ 	.short	0x0038


	//----- nvinfo : EIATTR_SW_WAR
	.align		4
.L_33:
        /*00bc*/ 	.byte	0x04, 0x36
        /*00be*/ 	.short	(.L_35 - .L_34)
.L_34:
        /*00c0*/ 	.word	0x00000008
.L_35:


//--------------------- .nv.callgraph             --------------------------
	.section	.nv.callgraph,"",@"SHT_CUDA_CALLGRAPH"
	.align	4
	.sectionentsize	8
	.align		4
        /*0000*/ 	.word	0x00000000
	.align		4
        /*0004*/ 	.word	0xffffffff
	.align		4
        /*0008*/ 	.word	0x00000000
	.align		4
        /*000c*/ 	.word	0xfffffffe
	.align		4
        /*0010*/ 	.word	0x00000000
	.align		4
        /*0014*/ 	.word	0xfffffffd
	.align		4
        /*0018*/ 	.word	0x00000000
	.align		4
        /*001c*/ 	.word	0xfffffffc


//--------------------- .nv.constant4             --------------------------
	.section	.nv.constant4,"a",@progbits
	.align	8
	.align		8
.nv.constant4:
        /*0000*/ 	.dword	_$_str
	.align		8
        /*0008*/ 	.dword	_$_str_$_2


//--------------------- .text.triton_poi_fused__native_batch_norm_legit_no_training_relu_31 --------------------------
	.section	.text.triton_poi_fused__native_batch_norm_legit_no_training_relu_31,"ax",@progbits
	.sectionflags	@"SHF_BARRIERS=1"
	.align	128
        .global         triton_poi_fused__native_batch_norm_legit_no_training_relu_31
        .type           triton_poi_fused__native_batch_norm_legit_no_training_relu_31,@function
        .size           triton_poi_fused__native_batch_norm_legit_no_training_relu_31,(.L_x_1 - triton_poi_fused__native_batch_norm_legit_no_training_relu_31)
        .other          triton_poi_fused__native_batch_norm_legit_no_training_relu_31,@"STO_CUDA_ENTRY STV_DEFAULT"
triton_poi_fused__native_batch_norm_legit_no_training_relu_31:
.text.triton_poi_fused__native_batch_norm_legit_no_training_relu_31:
[----:B------:R-:W0:Y:S02]  /*0000*/  LDC R1, c[0x0][0x28] ;  /* 0x00000a00ff017b82 */ /* 0x000e240000000800 */
[----:B------:R-:W1:Y:S01]  /*0010*/  S2R R0, SR_TID.X ;  /* 0x0000000000007919 */ /* 0x000e620000002100 */
[----:B------:R-:W2:Y:S01]  /*0020*/  S2UR UR4, SR_CTAID.Y ;  /* 0x00000000000479c3 */ /* 0x000ea20000002600 */
[----:B------:R-:W-:-:S07]  /*0030*/  ULDC.64 UR8, c[0x0][0x208] ;  /* 0x0000820000087ab9 */ /* 0x000fce0000000a00 */
[----:B------:R-:W3:Y:S08]  /*0040*/  LDC.64 R8, c[0x0][0x220] ;  /* 0x00008800ff087b82 */ /* 0x000ef00000000a00 */
[----:B------:R-:W4:Y:S01]  /*0050*/  S2UR UR5, SR_CTAID.X ;  /* 0x00000000000579c3 */ /* 0x000f220000002500 */
[----:B--2---:R-:W-:-:S07]  /*0060*/  USHF.L.U32 UR4, UR4, 0x4, URZ ;  /* 0x0000000404047899 */ /* 0x004fce000800063f */
[----:B------:R-:W2:Y:S01]  /*0070*/  LDC.64 R6, c[0x0][0x210] ;  /* 0x00008400ff067b82 */ /* 0x000ea20000000a00 */
[----:B-1----:R-:W-:-:S07]  /*0080*/  IMAD.SHL.U32 R4, R0, 0x2, RZ ;  /* 0x0000000200047824 */ /* 0x002fce00078e00ff */
[----:B------:R-:W1:Y:S01]  /*0090*/  LDC.64 R14, c[0x0][0x218] ;  /* 0x00008600ff0e7b82 */ /* 0x000e620000000a00 */
[----:B------:R-:W-:-:S04]  /*00a0*/  LOP3.LUT R4, R4, 0xe, RZ, 0xc0, !PT ;  /* 0x0000000e04047812 */ /* 0x000fc800078ec0ff */
[----:B------:R-:W-:-:S03]  /*00b0*/  LOP3.LUT R12, R4, UR4, RZ, 0xfc, !PT ;  /* 0x00000004040c7c12 */ /* 0x000fc6000f8efcff */
[----:B------:R-:W5:Y:S01]  /*00c0*/  LDC.64 R16, c[0x0][0x228] ;  /* 0x00008a00ff107b82 */ /* 0x000f620000000a00 */
[----:B------:R-:W-:Y:S02]  /*00d0*/  SHF.R.S32.HI R3, RZ, 0x1f, R12 ;  /* 0x0000001fff037819 */ /* 0x000fe4000001140c */
[----:B------:R-:W-:Y:S02]  /*00e0*/  ISETP.GE.AND P1, PT, R12, 0x100, PT ;  /* 0x000001000c00780c */ /* 0x000fe40003f26270 */
[----:B------:R-:W-:Y:S02]  /*00f0*/  LEA.HI R11, R3, R12, RZ, 0x6 ;  /* 0x0000000c030b7211 */ /* 0x000fe400078f30ff */
[----:B------:R-:W-:Y:S02]  /*0100*/  CS2R R2, SRZ ;  /* 0x0000000000027805 */ /* 0x000fe4000001ff00 */
[----:B------:R-:W-:-:S05]  /*0110*/  LOP3.LUT R13, R11, 0xffffffc0, RZ, 0xc0, !PT ;  /* 0xffffffc00b0d7812 */ /* 0x000fca00078ec0ff */
[----:B------:R-:W-:-:S04]  /*0120*/  IMAD.IADD R13, R12, 0x1, -R13 ;  /* 0x000000010c0d7824 */ /* 0x000fc800078e0a0d */
[----:B---3--:R-:W-:-:S05]  /*0130*/  IMAD.WIDE R8, R13, 0x4, R8 ;  /* 0x000000040d087825 */ /* 0x008fca00078e0208 */
[----:B------:R3:W5:Y:S01]  /*0140*/  @!P1 LDG.E.EL.64 R2, desc[UR8][R8.64] ;  /* 0x0000000808029981 */ /* 0x000762000c2e1b00 */
[----:B------:R-:W-:Y:S01]  /*0150*/  SHF.R.U32.HI R5, RZ, 0x3, R0 ;  /* 0x00000003ff057819 */ /* 0x000fe20000011600 */
[----:B----4-:R-:W-:Y:S01]  /*0160*/  USHF.L.U32 UR5, UR5, 0x4, URZ ;  /* 0x0000000405057899 */ /* 0x010fe2000800063f */
[----:B------:R-:W-:Y:S02]  /*0170*/  IMAD.SHL.U32 R11, R11, 0x10, RZ ;  /* 0x000000100b0b7824 */ /* 0x000fe400078e00ff */
[----:B------:R-:W-:Y:S01]  /*0180*/  SGXT.U32 R5, R5, 0x4 ;  /* 0x000000040505781a */ /* 0x000fe20000000000 */
[----:B-1----:R-:W-:Y:S02]  /*0190*/  IMAD.WIDE R14, R13, 0x4, R14 ;  /* 0x000000040d0e7825 */ /* 0x002fe400078e020e */
[----:B------:R-:W-:Y:S02]  /*01a0*/  LOP3.LUT R19, R11, 0xfffffc00, RZ, 0xc0, !PT ;  /* 0xfffffc000b137812 */ /* 0x000fe400078ec0ff */
[----:B------:R-:W-:-:S02]  /*01b0*/  LOP3.LUT R10, R5, UR5, RZ, 0xfc, !PT ;  /* 0x00000005050a7c12 */ /* 0x000fc4000f8efcff */
[----:B---3--:R-:W-:Y:S02]  /*01c0*/  CS2R R8, SRZ ;  /* 0x0000000000087805 */ /* 0x008fe4000001ff00 */
[C---:B------:R-:W-:Y:S01]  /*01d0*/  ISETP.GE.AND P0, PT, R10.reuse, 0x10, PT ;  /* 0x000000100a00780c */ /* 0x040fe20003f06270 */
[----:B------:R-:W-:Y:S02]  /*01e0*/  IMAD R18, R10, 0x40, R13 ;  /* 0x000000400a127824 */ /* 0x000fe400078e020d */
[----:B------:R-:W1:Y:S01]  /*01f0*/  LDC.64 R10, c[0x0][0x230] ;  /* 0x00008c00ff0a7b82 */ /* 0x000e620000000a00 */
[----:B------:R-:W-:Y:S01]  /*0200*/  ISETP.LT.AND P0, PT, R12, 0x100, !P0 ;  /* 0x000001000c00780c */ /* 0x000fe20004701270 */
[----:B------:R-:W-:Y:S01]  /*0210*/  IMAD.IADD R19, R18, 0x1, R19 ;  /* 0x0000000112137824 */ /* 0x000fe200078e0213 */
[----:B------:R3:W4:Y:S03]  /*0220*/  @!P1 LDG.E.EL.64 R8, desc[UR8][R14.64] ;  /* 0x000000080e089981 */ /* 0x000726000c2e1b00 */
[----:B--2---:R-:W-:Y:S01]  /*0230*/  IMAD.WIDE R18, R19, 0x4, R6 ;  /* 0x0000000413127825 */ /* 0x004fe200078e0206 */
[----:B------:R-:W-:-:S03]  /*0240*/  CS2R R6, SRZ ;  /* 0x0000000000067805 */ /* 0x000fc6000001ff00 */
[----:B-----5:R-:W-:-:S04]  /*0250*/  IMAD.WIDE R16, R13, 0x4, R16 ;  /* 0x000000040d107825 */ /* 0x020fc800078e0210 */
[----:B------:R2:W4:Y:S01]  /*0260*/  @P0 LDG.E.EL.64 R6, desc[UR8][R18.64] ;  /* 0x0000000812060981 */ /* 0x000522000c2e1b00 */
[----:B-1----:R-:W-:Y:S01]  /*0270*/  IMAD.WIDE R20, R13, 0x4, R10 ;  /* 0x000000040d147825 */ /* 0x002fe200078e020a */
[----:B------:R-:W-:Y:S02]  /*0280*/  CS2R R12, SRZ ;  /* 0x00000000000c7805 */ /* 0x000fe4000001ff00 */
[----:B------:R-:W-:-:S04]  /*0290*/  CS2R R10, SRZ ;  /* 0x00000000000a7805 */ /* 0x000fc8000001ff00 */
[----:B------:R-:W5:Y:S04]  /*02a0*/  @!P1 LDG.E.EL.64 R12, desc[UR8][R16.64] ;  /* 0x00000008100c9981 */ /* 0x000f68000c2e1b00 */
[----:B------:R-:W5:Y:S01]  /*02b0*/  @!P1 LDG.E.EL.64 R10, desc[UR8][R20.64] ;  /* 0x00000008140a9981 */ /* 0x000f62000c2e1b00 */
[----:B------:R-:W1:Y:S01]  /*02c0*/  S2UR UR7, SR_CgaCtaId ;  /* 0x00000000000779c3 */ /* 0x000e620000008800 */
[----:B---3--:R-:W-:Y:S01]  /*02d0*/  IMAD.MOV.U32 R15, RZ, RZ, 0x3e800000 ;  /* 0x3e800000ff0f7424 */ /* 0x008fe200078e00ff */
[----:B------:R-:W-:Y:S01]  /*02e0*/  UMOV UR6, 0x400 ;  /* 0x0000040000067882 */ /* 0x000fe20000000000 */
[----:B------:R-:W-:Y:S01]  /*02f0*/  LOP3.LUT R4, R4, UR5, RZ, 0xfc, !PT ;  /* 0x0000000504047c12 */ /* 0x000fe2000f8efcff */
[----:B-1----:R-:W-:Y:S01]  /*0300*/  UPRMT UR6, UR7, 0x654, UR6 ;  /* 0x0000065407067896 */ /* 0x002fe20008000006 */
[----:B------:R-:W-:Y:S01]  /*0310*/  FADD R2, R2, 9.9999997473787516356e-06 ;  /* 0x3727c5ac02027421 */ /* 0x000fe20000000000 */
[----:B------:R-:W-:-:S03]  /*0320*/  FADD R3, R3, 9.9999997473787516356e-06 ;  /* 0x3727c5ac03037421 */ /* 0x000fc60000000000 */
[----:B--2---:R-:W1:Y:S08]  /*0330*/  MUFU.SQRT R18, R2 ;  /* 0x0000000200127308 */ /* 0x004e700000002000 */
[----:B------:R-:W2:Y:S01]  /*0340*/  MUFU.SQRT R14, R3 ;  /* 0x00000003000e7308 */ /* 0x000ea20000002000 */
[C---:B-1----:R-:W-:Y:S02]  /*0350*/  FSETP.GT.AND P0, PT, R18.reuse, 8.50705917302346158658e+37, PT ;  /* 0x7e8000001200780b */ /* 0x042fe40003f04000 */
[----:B------:R-:W-:-:S02]  /*0360*/  FSETP.GEU.AND P2, PT, R18, 1.175494350822287508e-38, PT ;  /* 0x008000001200780b */ /* 0x000fc40003f4e000 */
[C---:B--2---:R-:W-:Y:S02]  /*0370*/  FSETP.GT.AND P1, PT, R14.reuse, 8.50705917302346158658e+37, PT ;  /* 0x7e8000000e00780b */ /* 0x044fe40003f24000 */
[----:B------:R-:W-:-:S07]  /*0380*/  FSETP.GEU.AND P3, PT, R14, 1.175494350822287508e-38, PT ;  /* 0x008000000e00780b */ /* 0x000fce0003f6e000 */
[----:B------:R-:W-:-:S04]  /*0390*/  @P0 FMUL R18, R18, 0.25 ;  /* 0x3e80000012120820 */ /* 0x000fc80000400000 */
[----:B------:R-:W-:Y:S01]  /*03a0*/  @!P2 FMUL R18, R18, 16777216 ;  /* 0x4b8000001212a820 */ /* 0x000fe20000400000 */
[----:B------:R-:W-:-:S04]  /*03b0*/  @P1 FMUL R14, R14, 0.25 ;  /* 0x3e8000000e0e1820 */ /* 0x000fc80000400000 */
[----:B------:R-:W-:Y:S01]  /*03c0*/  @!P3 FMUL R14, R14, 16777216 ;  /* 0x4b8000000e0eb820 */ /* 0x000fe20000400000 */
[----:B------:R-:W1:Y:S01]  /*03d0*/  MUFU.RCP R18, R18 ;  /* 0x0000001200127308 */ /* 0x000e620000001000 */
[----:B------:R-:W-:-:S07]  /*03e0*/  FSEL R3, R15, 1, P0 ;  /* 0x3f8000000f037808 */ /* 0x000fce0000000000 */
[----:B------:R-:W2:Y:S01]  /*03f0*/  MUFU.RCP R14, R14 ;  /* 0x0000000e000e7308 */ /* 0x000ea20000001000 */
[----:B------:R-:W-:Y:S01]  /*0400*/  FSEL R15, R15, 1, P1 ;  /* 0x3f8000000f0f7808 */ /* 0x000fe20000800000 */
[----:B------:R-:W-:Y:S01]  /*0410*/  @!P2 FMUL R3, R3, 16777216 ;  /* 0x4b8000000303a820 */ /* 0x000fe20000400000 */
[----:B------:R-:W-:-:S03]  /*0420*/  IMAD.SHL.U32 R2, R0, 0x20, RZ ;  /* 0x0000002000027824 */ /* 0x000fc600078e00ff */
[----:B------:R-:W-:Y:S01]  /*0430*/  @!P3 FMUL R15, R15, 16777216 ;  /* 0x4b8000000f0fb820 */ /* 0x000fe20000400000 */
[----:B----4-:R-:W-:Y:S01]  /*0440*/  FADD R6, -R8, R6 ;  /* 0x0000000608067221 */ /* 0x010fe20000000100 */
[----:B-1----:R-:W-:Y:S01]  /*0450*/  FMUL R3, R18, R3 ;  /* 0x0000000312037220 */ /* 0x002fe20000400000 */
[----:B------:R-:W-:Y:S01]  /*0460*/  FADD R7, -R9, R7 ;  /* 0x0000000709077221 */ /* 0x000fe20000000100 */
[----:B------:R-:W-:Y:S02]  /*0470*/  LOP3.LUT R2, R2, 0xe0, RZ, 0xc0, !PT ;  /* 0x000000e002027812 */ /* 0x000fe400078ec0ff */
[----:B------:R-:W-:Y:S01]  /*0480*/  FMUL R3, R6, R3 ;  /* 0x0000000306037220 */ /* 0x000fe20000400000 */
[----:B--2---:R-:W-:-:S03]  /*0490*/  FMUL R14, R14, R15 ;  /* 0x0000000f0e0e7220 */ /* 0x004fc60000400000 */
[----:B-----5:R-:W-:Y:S01]  /*04a0*/  FFMA R3, R3, R12, R10 ;  /* 0x0000000c03037223 */ /* 0x020fe2000000000a */
[----:B------:R-:W-:Y:S01]  /*04b0*/  FMUL R14, R7, R14 ;  /* 0x0000000e070e7220 */ /* 0x000fe20000400000 */
[----:B------:R-:W-:-:S03]  /*04c0*/  LOP3.LUT R16, R2, 0x10, RZ, 0xfc, !PT ;  /* 0x0000001002107812 */ /* 0x000fc600078efcff */
[----:B------:R-:W-:Y:S01]  /*04d0*/  FFMA R11, R14, R13, R11 ;  /* 0x0000000d0e0b7223 */ /* 0x000fe2000000000b */
[C---:B------:R-:W-:Y:S02]  /*04e0*/  LOP3.LUT R8, R2.reuse, R5, RZ, 0xfc, !PT ;  /* 0x0000000502087212 */ /* 0x040fe400078efcff */
[----:B------:R-:W-:Y:S02]  /*04f0*/  LEA.HI R9, R2, UR6, RZ, 0x1e ;  /* 0x0000000602097c11 */ /* 0x000fe4000f8ff0ff */
[----:B------:R-:W-:Y:S02]  /*0500*/  LEA.HI R15, R16, UR6, RZ, 0x1e ;  /* 0x00000006100f7c11 */ /* 0x000fe4000f8ff0ff */
[----:B------:R-:W-:Y:S02]  /*0510*/  FSETP.GEU.AND P1, PT, R3, RZ, PT ;  /* 0x000000ff0300720b */ /* 0x000fe40003f2e000 */
[----:B------:R-:W-:Y:S01]  /*0520*/  FSETP.GEU.AND P2, PT, R11, RZ, PT ;  /* 0x000000ff0b00720b */ /* 0x000fe20003f4e000 */
[C---:B------:R-:W-:Y:S01]  /*0530*/  IMAD R2, R8.reuse, 0x4, R9 ;  /* 0x0000000408027824 */ /* 0x040fe200078e0209 */
[----:B------:R-:W-:Y:S01]  /*0540*/  FSEL R3, R3, RZ, P1 ;  /* 0x000000ff03037208 */ /* 0x000fe20000800000 */
[----:B------:R-:W-:Y:S01]  /*0550*/  IMAD R8, R8, 0x4, R15 ;  /* 0x0000000408087824 */ /* 0x000fe200078e020f */
[----:B------:R-:W-:-:S03]  /*0560*/  FSEL R11, R11, RZ, P2 ;  /* 0x000000ff0b0b7208 */ /* 0x000fc60001000000 */
[----:B------:R1:W-:Y:S04]  /*0570*/  STS [R2], R3 ;  /* 0x0000000302007388 */ /* 0x0003e80000000800 */
[----:B------:R1:W-:Y:S01]  /*0580*/  STS [R8+0x40], R11 ;  /* 0x0000400b08007388 */ /* 0x0003e20000000800 */
[----:B------:R-:W-:Y:S01]  /*0590*/  LOP3.LUT R5, R5, UR4, RZ, 0xfc, !PT ;  /* 0x0000000405057c12 */ /* 0x000fe2000f8efcff */
[----:B------:R-:W-:Y:S01]  /*05a0*/  BAR.SYNC.DEFER_BLOCKING 0x0 ;  /* 0x0000000000007b1d */ /* 0x000fe20000010000 */
[----:B------:R-:W-:Y:S02]  /*05b0*/  ISETP.GE.AND P0, PT, R4, 0x10, PT ;  /* 0x000000100400780c */ /* 0x000fe40003f06270 */
[----:B------:R-:W-:Y:S02]  /*05c0*/  SHF.R.U32.HI R6, RZ, 0x1, R0 ;  /* 0x00000001ff067819 */ /* 0x000fe40000011600 */
[----:B------:R-:W-:Y:S01]  /*05d0*/  ISETP.LT.AND P0, PT, R5, 0x100, !P0 ;  /* 0x000001000500780c */ /* 0x000fe20004701270 */
[----:B------:R-:W-:Y:S01]  /*05e0*/  IMAD.SHL.U32 R0, R0, 0x8, RZ ;  /* 0x0000000800007824 */ /* 0x000fe200078e00ff */
[----:B------:R-:W-:-:S04]  /*05f0*/  LOP3.LUT R6, R6, 0x3c, RZ, 0xc0, !PT ;  /* 0x0000003c06067812 */ /* 0x000fc800078ec0ff */
[----:B------:R-:W-:-:S04]  /*0600*/  LOP3.LUT R7, R0, 0x3f8, RZ, 0xc0, !PT ;  /* 0x000003f800077812 */ /* 0x000fc800078ec0ff */
[----:B------:R-:W-:-:S03]  /*0610*/  IADD3 R7, R7, UR6, R6 ;  /* 0x0000000607077c10 */ /* 0x000fc6000fffe006 */
[----:B-1----:R-:W-:Y:S05]  /*0620*/  @!P0 EXIT ;  /* 0x000000000000894d */ /* 0x002fea0003800000 */
[----:B------:R-:W-:Y:S01]  /*0630*/  LDS R8, [R7] ;  /* 0x0000000007087984 */ /* 0x000fe20000000800 */
[----:B------:R-:W-:Y:S01]  /*0640*/  SHF.R.S32.HI R0, RZ, 0x1f, R5 ;  /* 0x0000001fff007819 */ /* 0x000fe20000011405 */
[----:B------:R-:W0:Y:S02]  /*0650*/  LDC.64 R2, c[0x0][0x238] ;  /* 0x00008e00ff027b82 */ /* 0x000e240000000a00 */
[----:B------:R-:W1:Y:S01]  /*0660*/  LDS R9, [R7+0x4] ;  /* 0x0000040007097984 */ /* 0x000e620000000800 */
[----:B------:R-:W-:-:S04]  /*0670*/  LEA.HI R0, R0, R5, RZ, 0x6 ;  /* 0x0000000500007211 */ /* 0x000fc800078f30ff */
[C---:B------:R-:W-:Y:S01]  /*0680*/  LOP3.LUT R6, R0.reuse, 0xfffffc0, RZ, 0xc0, !PT ;  /* 0x0fffffc000067812 */ /* 0x040fe200078ec0ff */
[----:B------:R-:W-:-:S04]  /*0690*/  IMAD.SHL.U32 R0, R0, 0x40, RZ ;  /* 0x0000004000007824 */ /* 0x000fc800078e00ff */
[----:B------:R-:W-:Y:S01]  /*06a0*/  IMAD.IADD R5, R5, 0x1, -R6 ;  /* 0x0000000105057824 */ /* 0x000fe200078e0a06 */
[----:B------:R-:W-:-:S03]  /*06b0*/  LOP3.LUT R0, R0, 0xfffff000, RZ, 0xc0, !PT ;  /* 0xfffff00000007812 */ /* 0x000fc600078ec0ff */
[----:B------:R-:W-:-:S04]  /*06c0*/  IMAD R5, R5, 0x10, R4 ;  /* 0x0000001005057824 */ /* 0x000fc800078e0204 */
[----:B------:R-:W-:-:S04]  /*06d0*/  IMAD.IADD R5, R5, 0x1, R0 ;  /* 0x0000000105057824 */ /* 0x000fc800078e0200 */
[----:B0-----:R-:W-:-:S05]  /*06e0*/  IMAD.WIDE R2, R5, 0x4, R2 ;  /* 0x0000000405027825 */ /* 0x001fca00078e0202 */
[----:B-1----:R-:W-:Y:S01]  /*06f0*/  STG.E.64 desc[UR8][R2.64], R8 ;  /* 0x0000000802007986 */ /* 0x002fe2000c101b08 */
[----:B------:R-:W-:Y:S05]  /*0700*/  EXIT ;  /* 0x000000000000794d */ /* 0x000fea0003800000 */
.L_x_0:
[----:B------:R-:W-:-:S00]  /*0710*/  BRA `(.L_x_0) ;  /* 0xfffffffc00fc7947 */ /* 0x000fc0000383ffff */
[----:B------:R-:W-:-:S00]  /*0720*/  NOP ;  /* 0x0000000000007918 */ /* 0x000fc00000000000 */
        /* <DEDUP_REMOVED lines=13> */
.L_x_1:


//--------------------- .nv.global.init           --------------------------
	.section	.nv.global.init,"aw",@progbits
.nv.global.init:
	.type		_$_str,@object
	.size		_$_str,(_$_str_$_2 - _$_str)
_$_str:
        /*0000*/ 	.byte	0x5f, 0x5f, 0x43, 0x55, 0x44, 0x41, 0x5f, 0x46, 0x54, 0x5a, 0x00
	.type		_$_str_$_2,@object
	.size		_$_str_$_2,(.L_1 - _$_str_$_2)
_$_str_$_2:
        /*000b*/ 	.byte	0x5f, 0x5f, 0x43, 0x55, 0x44, 0x41, 0x5f, 0x50, 0x52, 0x45, 0x43, 0x5f, 0x53, 0x51, 0x52, 0x54
        /*001b*/ 	.byte	0x00
.L_1:


//--------------------- .nv.shared.triton_poi_fused__native_batch_norm_legit_no_training_relu_31 --------------------------
	.section	.nv.shared.triton_poi_fused__native_batch_norm_legit_no_training_relu_31,"aw",@nobits
	.sectionflags	@""
	.align	16
	.zero		1024


//--------------------- .nv.constant0.triton_poi_fused__native_batch_norm_legit_no_training_relu_31 --------------------------
	.section	.nv.constant0.triton_poi_fused__native_batch_norm_legit_no_training_relu_31,"a",@progbits
	.sectionflags	@""
	.align	4
.nv.constant0.triton_poi_fused__native_batch_norm_legit_no_training_relu_31:
	.zero		584
